//
// Generated by NVIDIA NVVM Compiler
//
// Compiler Build ID: CL-36424714
// Cuda compilation tools, release 13.0, V13.0.88
// Based on NVVM 20.0.0
//

.version 9.0
.target sm_100
.address_size 64

	// .globl	_Z11blur_kernelPKhPhjj

.visible .entry _Z11blur_kernelPKhPhjj(
	.param .u64 .ptr .align 1 _Z11blur_kernelPKhPhjj_param_0,
	.param .u64 .ptr .align 1 _Z11blur_kernelPKhPhjj_param_1,
	.param .u32 _Z11blur_kernelPKhPhjj_param_2,
	.param .u32 _Z11blur_kernelPKhPhjj_param_3
)
{
	.reg .pred 	%p<35>;
	.reg .b16 	%rs<13>;
	.reg .b32 	%r<67>;
	.reg .b64 	%rd<25>;

	ld.param.u64 	%rd3, [_Z11blur_kernelPKhPhjj_param_0];
	ld.param.u64 	%rd2, [_Z11blur_kernelPKhPhjj_param_1];
	ld.param.u32 	%r28, [_Z11blur_kernelPKhPhjj_param_2];
	ld.param.u32 	%r29, [_Z11blur_kernelPKhPhjj_param_3];
	cvta.to.global.u64 	%rd1, %rd3;
	mov.u32 	%r30, %ctaid.x;
	mov.u32 	%r31, %ntid.x;
	mov.u32 	%r32, %tid.x;
	mad.lo.s32 	%r1, %r30, %r31, %r32;
	mov.u32 	%r33, %ctaid.y;
	mov.u32 	%r34, %ntid.y;
	mov.u32 	%r35, %tid.y;
	mad.lo.s32 	%r2, %r33, %r34, %r35;
	setp.ge.u32 	%p3, %r2, %r29;
	setp.ge.u32 	%p4, %r1, %r28;
	or.pred  	%p5, %p4, %p3;
	@%p5 bra 	$L__BB0_20;
	add.s32 	%r3, %r2, -1;
	add.s32 	%r4, %r1, -1;
	setp.ge.u32 	%p6, %r3, %r29;
	mul.lo.s32 	%r5, %r3, %r28;
	or.b32  	%r37, %r4, %r3;
	setp.lt.s32 	%p7, %r37, 0;
	setp.ge.u32 	%p8, %r4, %r28;
	or.pred  	%p9, %p8, %p6;
	mov.b32 	%r59, 0;
	or.pred  	%p10, %p9, %p7;
	@%p10 bra 	$L__BB0_3;
	add.s32 	%r38, %r4, %r5;
	cvt.u64.u32 	%rd4, %r38;
	add.s64 	%rd5, %rd1, %rd4;
	ld.global.nc.u8 	%rs1, [%rd5];
	cvt.u32.u8 	%r59, %rs1;
$L__BB0_3:
	setp.ge.u32 	%p11, %r3, %r29;
	or.b32  	%r39, %r1, %r3;
	setp.lt.s32 	%p12, %r39, 0;
	or.pred  	%p13, %p12, %p11;
	@%p13 bra 	$L__BB0_5;
	add.s32 	%r40, %r1, %r5;
	cvt.u64.u32 	%rd6, %r40;
	add.s64 	%rd7, %rd1, %rd6;
	ld.global.nc.u8 	%rs2, [%rd7];
	cvt.u32.u8 	%r41, %rs2;
	add.s32 	%r59, %r59, %r41;
$L__BB0_5:
	setp.ge.u32 	%p14, %r3, %r29;
	add.s32 	%r10, %r1, 1;
	or.b32  	%r42, %r10, %r3;
	setp.lt.s32 	%p15, %r42, 0;
	setp.ge.u32 	%p16, %r10, %r28;
	or.pred  	%p17, %p16, %p14;
	or.pred  	%p18, %p17, %p15;
	@%p18 bra 	$L__BB0_7;
	add.s32 	%r43, %r10, %r5;
	cvt.u64.u32 	%rd8, %r43;
	add.s64 	%rd9, %rd1, %rd8;
	ld.global.nc.u8 	%rs3, [%rd9];
	cvt.u32.u8 	%r44, %rs3;
	add.s32 	%r59, %r59, %r44;
$L__BB0_7:
	setp.lt.u32 	%p19, %r4, %r28;
	mul.lo.s32 	%r13, %r2, %r28;
	setp.gt.s32 	%p20, %r1, 0;
	and.pred  	%p1, %p20, %p19;
	not.pred 	%p21, %p1;
	@%p21 bra 	$L__BB0_9;
	add.s32 	%r45, %r4, %r13;
	cvt.u64.u32 	%rd10, %r45;
	add.s64 	%rd11, %rd1, %rd10;
	ld.global.nc.u8 	%rs4, [%rd11];
	cvt.u32.u8 	%r46, %rs4;
	add.s32 	%r59, %r59, %r46;
$L__BB0_9:
	setp.lt.s32 	%p22, %r1, 0;
	@%p22 bra 	$L__BB0_11;
	add.s32 	%r47, %r1, %r13;
	cvt.u64.u32 	%rd12, %r47;
	add.s64 	%rd13, %rd1, %rd12;
	ld.global.nc.u8 	%rs5, [%rd13];
	cvt.u32.u8 	%r48, %rs5;
	add.s32 	%r59, %r59, %r48;
$L__BB0_11:
	setp.lt.u32 	%p23, %r10, %r28;
	setp.gt.s32 	%p24, %r1, -2;
	and.pred  	%p2, %p24, %p23;
	not.pred 	%p25, %p2;
	@%p25 bra 	$L__BB0_13;
	add.s32 	%r49, %r10, %r13;
	cvt.u64.u32 	%rd14, %r49;
	add.s64 	%rd15, %rd1, %rd14;
	ld.global.nc.u8 	%rs6, [%rd15];
	cvt.u32.u8 	%r50, %rs6;
	add.s32 	%r59, %r59, %r50;
$L__BB0_13:
	add.s32 	%r20, %r2, 1;
	setp.ge.u32 	%p26, %r20, %r29;
	add.s32 	%r21, %r13, %r28;
	or.pred  	%p28, %p21, %p26;
	@%p28 bra 	$L__BB0_15;
	add.s32 	%r51, %r4, %r21;
	cvt.u64.u32 	%rd16, %r51;
	add.s64 	%rd17, %rd1, %rd16;
	ld.global.nc.u8 	%rs7, [%rd17];
	cvt.u32.u8 	%r52, %rs7;
	add.s32 	%r59, %r59, %r52;
$L__BB0_15:
	setp.ge.u32 	%p29, %r20, %r29;
	setp.lt.s32 	%p30, %r1, 0;
	or.pred  	%p31, %p30, %p29;
	@%p31 bra 	$L__BB0_17;
	add.s32 	%r53, %r1, %r21;
	cvt.u64.u32 	%rd18, %r53;
	add.s64 	%rd19, %rd1, %rd18;
	ld.global.nc.u8 	%rs8, [%rd19];
	cvt.u32.u8 	%r54, %rs8;
	add.s32 	%r59, %r59, %r54;
$L__BB0_17:
	setp.ge.u32 	%p32, %r20, %r29;
	or.pred  	%p34, %p25, %p32;
	@%p34 bra 	$L__BB0_19;
	add.s32 	%r55, %r10, %r21;
	cvt.u64.u32 	%rd20, %r55;
	add.s64 	%rd21, %rd1, %rd20;
	ld.global.nc.u8 	%rs9, [%rd21];
	cvt.u32.u8 	%r56, %rs9;
	add.s32 	%r59, %r59, %r56;
$L__BB0_19:
	cvt.u16.u32 	%rs10, %r59;
	mul.hi.u16 	%rs11, %rs10, -7281;
	shr.u16 	%rs12, %rs11, 3;
	add.s32 	%r57, %r13, %r1;
	cvt.u64.u32 	%rd22, %r57;
	cvta.to.global.u64 	%rd23, %rd2;
	add.s64 	%rd24, %rd23, %rd22;
	st.global.u8 	[%rd24], %rs12;
$L__BB0_20:
	ret;

}


// ===== COMPILED SASS (sm_100) =====

	.target	sm_100

	.elftype	@"ET_EXEC"


//--------------------- .note.nv.tkinfo           --------------------------
	.section	.note.nv.tkinfo,"",@"SHT_NOTE"
	.sectionflags	@"SHF_NOTE_NV_TKINFO"
	.tkinfo
        /*0018*/ 	.word	0x00000002
        /*0030*/ 	.string	""
        /*0030*/ 	.string	"ptxas"
        /*0030*/ 	.string	"Cuda compilation tools, release 13.0, V13.0.88"
        /*0030*/ 	.string	"Build cuda_13.0.r13.0/compiler.36424714_0"
        /*0030*/ 	.string	"-arch sm_100 -m 64 "



//--------------------- .note.nv.cuinfo           --------------------------
	.section	.note.nv.cuinfo,"",@"SHT_NOTE"
	.sectionflags	@"SHF_NOTE_NV_CUINFO"
        /*0018*/ 	.short	0x0002
        /*001a*/ 	.short	0x0064
        /*001c*/ 	.short	0x0082
	.zero		2


//--------------------- .nv.info                  --------------------------
	.section	.nv.info,"",@"SHT_CUDA_INFO"
	.align	4


	//----- nvinfo : EIATTR_REGCOUNT
	.align		4
        /*0000*/ 	.byte	0x04, 0x2f
        /*0002*/ 	.short	(.L_1 - .L_0)
	.align		4
.L_0:
        /*0004*/ 	.word	index@(_Z11blur_kernelPKhPhjj)
        /*0008*/ 	.word	0x0000001c


	//----- nvinfo : EIATTR_FRAME_SIZE
	.align		4
.L_1:
        /*000c*/ 	.byte	0x04, 0x11
        /*000e*/ 	.short	(.L_3 - .L_2)
	.align		4
.L_2:
        /*0010*/ 	.word	index@(_Z11blur_kernelPKhPhjj)
        /*0014*/ 	.word	0x00000000


	//----- nvinfo : EIATTR_MIN_STACK_SIZE
	.align		4
.L_3:
        /*0018*/ 	.byte	0x04, 0x12
        /*001a*/ 	.short	(.L_5 - .L_4)
	.align		4
.L_4:
        /*001c*/ 	.word	index@(_Z11blur_kernelPKhPhjj)
        /*0020*/ 	.word	0x00000000
.L_5:


//--------------------- .nv.compat                --------------------------
	.section	.nv.compat,"",@"SHT_CUDA_COMPAT_INFO"
	.align	4
        /*0000*/ 	.byte	0x02, 0x09, 0x00, 0x00, 0x02, 0x02, 0x01, 0x00, 0x02, 0x05, 0x05, 0x00, 0x03, 0x07, 0x01, 0x01
        /*0010*/ 	.byte	0x02, 0x03, 0x00, 0x00, 0x02, 0x06, 0x01, 0x00, 0x04, 0x0b, 0x08, 0x00, 0x09, 0x00, 0x00, 0x00
        /*0020*/ 	.byte	0x00, 0x00, 0x00, 0x00


//--------------------- .nv.info._Z11blur_kernelPKhPhjj --------------------------
	.section	.nv.info._Z11blur_kernelPKhPhjj,"",@"SHT_CUDA_INFO"
	.sectionflags	@""
	.align	4


	//----- nvinfo : EIATTR_CUDA_API_VERSION
	.align		4
        /*0000*/ 	.byte	0x04, 0x37
        /*0002*/ 	.short	(.L_7 - .L_6)
.L_6:
        /*0004*/ 	.word	0x00000082


	//----- nvinfo : EIATTR_KPARAM_INFO
	.align		4
.L_7:
        /*0008*/ 	.byte	0x04, 0x17
        /*000a*/ 	.short	(.L_9 - .L_8)
.L_8:
        /*000c*/ 	.word	0x00000000
        /*0010*/ 	.short	0x0003
        /*0012*/ 	.short	0x0014
        /*0014*/ 	.byte	0x00, 0xf0, 0x11, 0x00


	//----- nvinfo : EIATTR_KPARAM_INFO
	.align		4
.L_9:
        /*0018*/ 	.byte	0x04, 0x17
        /*001a*/ 	.short	(.L_11 - .L_10)
.L_10:
        /*001c*/ 	.word	0x00000000
        /*0020*/ 	.short	0x0002
        /*0022*/ 	.short	0x0010
        /*0024*/ 	.byte	0x00, 0xf0, 0x11, 0x00


	//----- nvinfo : EIATTR_KPARAM_INFO
	.align		4
.L_11:
        /*0028*/ 	.byte	0x04, 0x17
        /*002a*/ 	.short	(.L_13 - .L_12)
.L_12:
        /*002c*/ 	.word	0x00000000
        /*0030*/ 	.short	0x0001
        /*0032*/ 	.short	0x0008
        /*0034*/ 	.byte	0x00, 0xf5, 0x21, 0x00


	//----- nvinfo : EIATTR_KPARAM_INFO
	.align		4
.L_13:
        /*0038*/ 	.byte	0x04, 0x17
        /*003a*/ 	.short	(.L_15 - .L_14)
.L_14:
        /*003c*/ 	.word	0x00000000
        /*0040*/ 	.short	0x0000
        /*0042*/ 	.short	0x0000
        /*0044*/ 	.byte	0x00, 0xf5, 0x21, 0x00


	//----- nvinfo : EIATTR_SPARSE_MMA_MASK
	.align		4
.L_15:
        /*0048*/ 	.byte	0x03, 0x50
        /*004a*/ 	.short	0x0000


	//----- nvinfo : EIATTR_MAXREG_COUNT
	.align		4
        /*004c*/ 	.byte	0x03, 0x1b
        /*004e*/ 	.short	0x00ff


	//----- nvinfo : EIATTR_MERCURY_ISA_VERSION
	.align		4
        /*0050*/ 	.byte	0x03, 0x5f
        /*0052*/ 	.short	0x0101


	//----- nvinfo : EIATTR_VRC_CTA_INIT_COUNT
	.align		4
        /*0054*/ 	.byte	0x02, 0x4a
	.zero		1
	.zero		1


	//----- nvinfo : EIATTR_EXIT_INSTR_OFFSETS
	.align		4
        /*0058*/ 	.byte	0x04, 0x1c
        /*005a*/ 	.short	(.L_17 - .L_16)


	//   ....[0]....
.L_16:
        /*005c*/ 	.word	0x000000c0


	//   ....[1]....
        /*0060*/ 	.word	0x00000640


	//----- nvinfo : EIATTR_CBANK_PARAM_SIZE
	.align		4
.L_17:
        /*0064*/ 	.byte	0x03, 0x19
        /*0066*/ 	.short	0x0018


	//----- nvinfo : EIATTR_PARAM_CBANK
	.align		4
        /*0068*/ 	.byte	0x04, 0x0a
        /*006a*/ 	.short	(.L_19 - .L_18)
	.align		4
.L_18:
        /*006c*/ 	.word	index@(.nv.constant0._Z11blur_kernelPKhPhjj)
        /*0070*/ 	.short	0x0380
        /*0072*/ 	.short	0x0018


	//----- nvinfo : EIATTR_SW_WAR
	.align		4
.L_19:
        /*0074*/ 	.byte	0x04, 0x36
        /*0076*/ 	.short	(.L_21 - .L_20)
.L_20:
        /*0078*/ 	.word	0x00000008
.L_21:


//--------------------- .nv.callgraph             --------------------------
	.section	.nv.callgraph,"",@"SHT_CUDA_CALLGRAPH"
	.align	4
	.sectionentsize	8
	.align		4
        /*0000*/ 	.word	0x00000000
	.align		4
        /*0004*/ 	.word	0xffffffff
	.align		4
        /*0008*/ 	.word	0x00000000
	.align		4
        /*000c*/ 	.word	0xfffffffe
	.align		4
        /*0010*/ 	.word	0x00000000
	.align		4
        /*0014*/ 	.word	0xfffffffd
	.align		4
        /*0018*/ 	.word	0x00000000
	.align		4
        /*001c*/ 	.word	0xfffffffc


//--------------------- .text._Z11blur_kernelPKhPhjj --------------------------
	.section	.text._Z11blur_kernelPKhPhjj,"ax",@progbits
	.align	128
        .global         _Z11blur_kernelPKhPhjj
        .type           _Z11blur_kernelPKhPhjj,@function
        .size           _Z11blur_kernelPKhPhjj,(.L_x_1 - _Z11blur_kernelPKhPhjj)
        .other          _Z11blur_kernelPKhPhjj,@"STO_CUDA_ENTRY STV_DEFAULT"
_Z11blur_kernelPKhPhjj:
.text._Z11blur_kernelPKhPhjj:
[----:B------:R-:W-:Y:S01]  /*0000*/  LDC R1, c[0x0][0x37c] ;  /* 0x0000df00ff017b82 */ /* 0x000fe20000000800 */
[----:B------:R-:W0:Y:S07]  /*0010*/  S2R R5, SR_TID.Y ;  /* 0x0000000000057919 */ /* 0x000e2e0000002200 */
[----:B------:R-:W1:Y:S01]  /*0020*/  LDC R21, c[0x0][0x360] ;  /* 0x0000d800ff157b82 */ /* 0x000e620000000800 */
[----:B------:R-:W1:Y:S07]  /*0030*/  S2R R0, SR_TID.X ;  /* 0x0000000000007919 */ /* 0x000e6e0000002100 */
[----:B------:R-:W0:Y:S08]  /*0040*/  S2UR UR5, SR_CTAID.Y ;  /* 0x00000000000579c3 */ /* 0x000e300000002600 */
[----:B------:R-:W0:Y:S08]  /*0050*/  LDC R20, c[0x0][0x364] ;  /* 0x0000d900ff147b82 */ /* 0x000e300000000800 */
[----:B------:R-:W1:Y:S08]  /*0060*/  S2UR UR4, SR_CTAID.X ;  /* 0x00000000000479c3 */ /* 0x000e700000002500 */
[----:B------:R-:W2:Y:S01]  /*0070*/  LDC.64 R2, c[0x0][0x390] ;  /* 0x0000e400ff027b82 */ /* 0x000ea20000000a00 */
[----:B0-----:R-:W-:-:S02]  /*0080*/  IMAD R20, R20, UR5, R5 ;  /* 0x0000000514147c24 */ /* 0x001fc4000f8e0205 */
[----:B-1----:R-:W-:-:S03]  /*0090*/  IMAD R21, R21, UR4, R0 ;  /* 0x0000000415157c24 */ /* 0x002fc6000f8e0200 */
[----:B--2---:R-:W-:-:S04]  /*00a0*/  ISETP.GE.U32.AND P0, PT, R20, R3, PT ;  /* 0x000000031400720c */ /* 0x004fc80003f06070 */
[----:B------:R-:W-:-:S13]  /*00b0*/  ISETP.GE.U32.OR P0, PT, R21, R2, P0 ;  /* 0x000000021500720c */ /* 0x000fda0000706470 */
[----:B------:R-:W-:Y:S05]  /*00c0*/  @P0 EXIT ;  /* 0x000000000000094d */ /* 0x000fea0003800000 */
[----:B------:R-:W-:Y:S01]  /*00d0*/  VIADD R4, R20, 0xffffffff ;  /* 0xffffffff14047836 */ /* 0x000fe20000000000 */
[----:B------:R-:W0:Y:S01]  /*00e0*/  LDCU.64 UR4, c[0x0][0x358] ;  /* 0x00006b00ff0477ac */ /* 0x000e220008000a00 */
[----:B------:R-:W-:-:S03]  /*00f0*/  VIADD R23, R21, 0xffffffff ;  /* 0xffffffff15177836 */ /* 0x000fc60000000000 */
[----:B------:R-:W-:Y:S01]  /*0100*/  ISETP.GE.U32.AND P0, PT, R4, R3, PT ;  /* 0x000000030400720c */ /* 0x000fe20003f06070 */
[C---:B------:R-:W-:Y:S01]  /*0110*/  VIADD R19, R21.reuse, 0x1 ;  /* 0x0000000115137836 */ /* 0x040fe20000000000 */
[CC--:B------:R-:W-:Y:S02]  /*0120*/  LOP3.LUT R5, R21.reuse, R4.reuse, RZ, 0xfc, !PT ;  /* 0x0000000415057212 */ /* 0x0c0fe400078efcff */
[----:B------:R-:W-:Y:S01]  /*0130*/  ISETP.GE.AND P6, PT, R21, RZ, PT ;  /* 0x000000ff1500720c */ /* 0x000fe20003fc6270 */
[----:B------:R-:W-:Y:S01]  /*0140*/  VIADD R16, R20, 0x1 ;  /* 0x0000000114107836 */ /* 0x000fe20000000000 */
[C---:B------:R-:W-:Y:S01]  /*0150*/  LOP3.LUT R0, R23.reuse, R4, RZ, 0xfc, !PT ;  /* 0x0000000417007212 */ /* 0x040fe200078efcff */
[----:B------:R-:W1:Y:S01]  /*0160*/  LDCU.64 UR6, c[0x0][0x388] ;  /* 0x00007100ff0677ac */ /* 0x000e620008000a00 */
[----:B------:R-:W-:Y:S02]  /*0170*/  ISETP.GE.U32.OR P1, PT, R23, R2, P0 ;  /* 0x000000021700720c */ /* 0x000fe40000726470 */
[----:B------:R-:W-:-:S02]  /*0180*/  ISETP.LT.OR P4, PT, R5, RZ, P0 ;  /* 0x000000ff0500720c */ /* 0x000fc40000781670 */
[----:B------:R-:W-:Y:S01]  /*0190*/  ISETP.LT.OR P1, PT, R0, RZ, P1 ;  /* 0x000000ff0000720c */ /* 0x000fe20000f21670 */
[----:B------:R-:W-:-:S04]  /*01a0*/  IMAD.MOV.U32 R0, RZ, RZ, RZ ;  /* 0x000000ffff007224 */ /* 0x000fc800078e00ff */
[----:B------:R-:W2:Y:S06]  /*01b0*/  @P6 LDC.64 R14, c[0x0][0x380] ;  /* 0x0000e000ff0e6b82 */ /* 0x000eac0000000a00 */
[CC--:B------:R-:W-:Y:S02]  /*01c0*/  @!P4 IMAD R11, R4.reuse, R2.reuse, R21 ;  /* 0x00000002040bc224 */ /* 0x0c0fe400078e0215 */
[----:B------:R-:W3:Y:S01]  /*01d0*/  @!P4 LDC.64 R12, c[0x0][0x380] ;  /* 0x0000e000ff0ccb82 */ /* 0x000ee20000000a00 */
[----:B------:R-:W-:-:S07]  /*01e0*/  @!P1 IMAD R9, R4, R2, R23 ;  /* 0x0000000204099224 */ /* 0x000fce00078e0217 */
[----:B------:R-:W4:Y:S01]  /*01f0*/  @!P1 LDC.64 R6, c[0x0][0x380] ;  /* 0x0000e000ff069b82 */ /* 0x000f220000000a00 */
[----:B---3--:R-:W-:-:S05]  /*0200*/  @!P4 IADD3 R10, P3, PT, R11, R12, RZ ;  /* 0x0000000c0b0ac210 */ /* 0x008fca0007f7e0ff */
[----:B------:R-:W-:Y:S01]  /*0210*/  @!P4 IMAD.X R11, RZ, RZ, R13, P3 ;  /* 0x000000ffff0bc224 */ /* 0x000fe200018e060d */
[----:B----4-:R-:W-:-:S04]  /*0220*/  @!P1 IADD3 R8, P2, PT, R9, R6, RZ ;  /* 0x0000000609089210 */ /* 0x010fc80007f5e0ff */
[----:B0-----:R0:W3:Y:S01]  /*0230*/  @!P4 LDG.E.U8.CONSTANT R5, desc[UR4][R10.64] ;  /* 0x000000040a05c981 */ /* 0x0010e2000c1e9100 */
[----:B------:R-:W-:-:S05]  /*0240*/  @!P1 IMAD.X R9, RZ, RZ, R7, P2 ;  /* 0x000000ffff099224 */ /* 0x000fca00010e0607 */
[----:B------:R4:W3:Y:S01]  /*0250*/  @!P1 LDG.E.U8.CONSTANT R0, desc[UR4][R8.64] ;  /* 0x0000000408009981 */ /* 0x0008e2000c1e9100 */
[C---:B------:R-:W-:Y:S02]  /*0260*/  LOP3.LUT R6, R19.reuse, R4, RZ, 0xfc, !PT ;  /* 0x0000000413067212 */ /* 0x040fe400078efcff */
[-C--:B------:R-:W-:Y:S02]  /*0270*/  ISETP.GE.U32.OR P3, PT, R19, R2.reuse, P0 ;  /* 0x000000021300720c */ /* 0x080fe40000766470 */
[-C--:B------:R-:W-:Y:S02]  /*0280*/  ISETP.GE.U32.AND P2, PT, R23, R2.reuse, PT ;  /* 0x000000021700720c */ /* 0x080fe40003f46070 */
[----:B------:R-:W-:Y:S02]  /*0290*/  ISETP.LT.OR P3, PT, R6, RZ, P3 ;  /* 0x000000ff0600720c */ /* 0x000fe40001f61670 */
[----:B------:R-:W-:Y:S02]  /*02a0*/  ISETP.GT.AND P2, PT, R21, RZ, !P2 ;  /* 0x000000ff1500720c */ /* 0x000fe40005744270 */
[----:B------:R-:W-:-:S04]  /*02b0*/  ISETP.GE.U32.AND P1, PT, R19, R2, PT ;  /* 0x000000021300720c */ /* 0x000fc80003f26070 */
[----:B------:R-:W-:-:S05]  /*02c0*/  ISETP.GT.AND P1, PT, R21, -0x2, !P1 ;  /* 0xfffffffe1500780c */ /* 0x000fca0004f24270 */
[----:B------:R-:W5:Y:S01]  /*02d0*/  @!P3 LDC.64 R6, c[0x0][0x380] ;  /* 0x0000e000ff06bb82 */ /* 0x000f620000000a00 */
[----:B------:R-:W-:-:S07]  /*02e0*/  ISETP.GE.U32.OR P5, PT, R16, R3, !P2 ;  /* 0x000000031000720c */ /* 0x000fce00057a6470 */
[----:B0-----:R-:W0:Y:S01]  /*02f0*/  @P2 LDC.64 R10, c[0x0][0x380] ;  /* 0x0000e000ff0a2b82 */ /* 0x001e220000000a00 */
[----:B------:R-:W-:Y:S01]  /*0300*/  ISETP.GE.U32.AND P0, PT, R16, R3, PT ;  /* 0x000000031000720c */ /* 0x000fe20003f06070 */
[----:B----4-:R-:W-:-:S03]  /*0310*/  @!P3 IMAD R9, R4, R2, R19 ;  /* 0x000000020409b224 */ /* 0x010fc600078e0213 */
[----:B------:R-:W-:-:S03]  /*0320*/  ISETP.LT.OR P0, PT, R21, RZ, P0 ;  /* 0x000000ff1500720c */ /* 0x000fc60000701670 */
[----:B------:R-:W4:Y:S01]  /*0330*/  @P1 LDC.64 R12, c[0x0][0x380] ;  /* 0x0000e000ff0c1b82 */ /* 0x000f220000000a00 */
[CC--:B------:R-:W-:Y:S02]  /*0340*/  @P2 IMAD R17, R20.reuse, R2.reuse, R23 ;  /* 0x0000000214112224 */ /* 0x0c0fe400078e0217 */
[----:B------:R-:W-:Y:S01]  /*0350*/  @P1 IMAD R25, R20, R2, R19 ;  /* 0x0000000214191224 */ /* 0x000fe200078e0213 */
[----:B------:R-:W-:Y:S01]  /*0360*/  P2R R18, PR, RZ, 0x8 ;  /* 0x00000008ff127803 */ /* 0x000fe20000000000 */
[----:B---3--:R-:W-:Y:S01]  /*0370*/  @!P4 IMAD.IADD R0, R0, 0x1, R5 ;  /* 0x000000010000c824 */ /* 0x008fe200078e0205 */
[----:B-----5:R-:W-:Y:S02]  /*0380*/  @!P3 IADD3 R6, P4, PT, R9, R6, RZ ;  /* 0x000000060906b210 */ /* 0x020fe40007f9e0ff */
[----:B------:R-:W3:Y:S03]  /*0390*/  @!P5 LDC.64 R4, c[0x0][0x380] ;  /* 0x0000e000ff04db82 */ /* 0x000ee60000000a00 */
[----:B------:R-:W-:Y:S01]  /*03a0*/  @!P3 IMAD.X R7, RZ, RZ, R7, P4 ;  /* 0x000000ffff07b224 */ /* 0x000fe200020e0607 */
[----:B0-----:R-:W-:Y:S01]  /*03b0*/  @P2 IADD3 R10, P4, PT, R17, R10, RZ ;  /* 0x0000000a110a2210 */ /* 0x001fe20007f9e0ff */
[----:B------:R-:W-:-:S03]  /*03c0*/  IMAD R17, R20, R2, R21 ;  /* 0x0000000214117224 */ /* 0x000fc600078e0215 */
[----:B------:R-:W0:Y:S01]  /*03d0*/  @!P0 LDC.64 R8, c[0x0][0x380] ;  /* 0x0000e000ff088b82 */ /* 0x000e220000000a00 */
[----:B------:R-:W-:Y:S01]  /*03e0*/  @P2 IMAD.X R11, RZ, RZ, R11, P4 ;  /* 0x000000ffff0b2224 */ /* 0x000fe200020e060b */
[----:B--2---:R-:W-:Y:S01]  /*03f0*/  @P6 IADD3 R14, P4, PT, R17, R14, RZ ;  /* 0x0000000e110e6210 */ /* 0x004fe20007f9e0ff */
[----:B------:R-:W-:-:S04]  /*0400*/  IMAD R2, R20, R2, R2 ;  /* 0x0000000214027224 */ /* 0x000fc800078e0202 */
[----:B------:R-:W-:Y:S01]  /*0410*/  @P6 IMAD.X R15, RZ, RZ, R15, P4 ;  /* 0x000000ffff0f6224 */ /* 0x000fe200020e060f */
[----:B----4-:R-:W-:Y:S01]  /*0420*/  @P1 IADD3 R12, P4, PT, R25, R12, RZ ;  /* 0x0000000c190c1210 */ /* 0x010fe20007f9e0ff */
[----:B------:R-:W-:Y:S01]  /*0430*/  @!P5 IMAD.IADD R23, R23, 0x1, R2 ;  /* 0x000000011717d824 */ /* 0x000fe200078e0202 */
[----:B------:R-:W-:Y:S01]  /*0440*/  @!P0 IADD3 R21, PT, PT, R21, R2, RZ ;  /* 0x0000000215158210 */ /* 0x000fe20007ffe0ff */
[----:B------:R-:W2:Y:S02]  /*0450*/  @P2 LDG.E.U8.CONSTANT R11, desc[UR4][R10.64] ;  /* 0x000000040a0b2981 */ /* 0x000ea4000c1e9100 */
[----:B------:R-:W-:Y:S01]  /*0460*/  @P1 IMAD.X R13, RZ, RZ, R13, P4 ;  /* 0x000000ffff0d1224 */ /* 0x000fe200020e060d */
[----:B---3--:R-:W-:Y:S01]  /*0470*/  @!P5 IADD3 R4, P4, PT, R23, R4, RZ ;  /* 0x000000041704d210 */ /* 0x008fe20007f9e0ff */
[----:B------:R-:W3:Y:S04]  /*0480*/  @P6 LDG.E.U8.CONSTANT R15, desc[UR4][R14.64] ;  /* 0x000000040e0f6981 */ /* 0x000ee8000c1e9100 */
[----:B------:R-:W-:Y:S01]  /*0490*/  @!P5 IMAD.X R5, RZ, RZ, R5, P4 ;  /* 0x000000ffff05d224 */ /* 0x000fe200020e0605 */
[----:B------:R-:W4:Y:S01]  /*04a0*/  @P1 LDG.E.U8.CONSTANT R13, desc[UR4][R12.64] ;  /* 0x000000040c0d1981 */ /* 0x000f22000c1e9100 */
[----:B0-----:R-:W-:-:S04]  /*04b0*/  @!P0 IADD3 R8, P4, PT, R21, R8, RZ ;  /* 0x0000000815088210 */ /* 0x001fc80007f9e0ff */
[----:B------:R-:W5:Y:S01]  /*04c0*/  @!P5 LDG.E.U8.CONSTANT R5, desc[UR4][R4.64] ;  /* 0x000000040405d981 */ /* 0x000f62000c1e9100 */
[----:B------:R-:W-:Y:S01]  /*04d0*/  @!P0 IMAD.X R9, RZ, RZ, R9, P4 ;  /* 0x000000ffff098224 */ /* 0x000fe200020e0609 */
[----:B------:R-:W-:-:S05]  /*04e0*/  ISETP.GE.U32.OR P4, PT, R16, R3, !P1 ;  /* 0x000000031000720c */ /* 0x000fca0004f86470 */
[----:B------:R-:W5:Y:S08]  /*04f0*/  @!P0 LDG.E.U8.CONSTANT R9, desc[UR4][R8.64] ;  /* 0x0000000408098981 */ /* 0x000f70000c1e9100 */
[----:B------:R-:W0:Y:S01]  /*0500*/  @!P4 LDC.64 R20, c[0x0][0x380] ;  /* 0x0000e000ff14cb82 */ /* 0x000e220000000a00 */
[----:B------:R-:W-:-:S05]  /*0510*/  @!P4 IMAD.IADD R3, R19, 0x1, R2 ;  /* 0x000000011303c824 */ /* 0x000fca00078e0202 */
[----:B0-----:R-:W-:-:S05]  /*0520*/  @!P4 IADD3 R2, P3, PT, R3, R20, RZ ;  /* 0x000000140302c210 */ /* 0x001fca0007f7e0ff */
[----:B------:R-:W-:Y:S01]  /*0530*/  @!P4 IMAD.X R3, RZ, RZ, R21, P3 ;  /* 0x000000ffff03c224 */ /* 0x000fe200018e0615 */
[----:B------:R-:W-:-:S05]  /*0540*/  ISETP.NE.AND P3, PT, R18, RZ, PT ;  /* 0x000000ff1200720c */ /* 0x000fca0003f65270 */
[----:B------:R-:W5:Y:S08]  /*0550*/  @!P4 LDG.E.U8.CONSTANT R3, desc[UR4][R2.64] ;  /* 0x000000040203c981 */ /* 0x000f70000c1e9100 */
[----:B------:R-:W2:Y:S02]  /*0560*/  @!P3 LDG.E.U8.CONSTANT R7, desc[UR4][R6.64] ;  /* 0x000000040607b981 */ /* 0x000ea4000c1e9100 */
[----:B--2---:R-:W-:-:S04]  /*0570*/  @!P3 IMAD.IADD R0, R0, 0x1, R7 ;  /* 0x000000010000b824 */ /* 0x004fc800078e0207 */
[----:B------:R-:W-:-:S05]  /*0580*/  @P2 IMAD.IADD R0, R0, 0x1, R11 ;  /* 0x0000000100002824 */ /* 0x000fca00078e020b */
[----:B---3--:R-:W-:-:S05]  /*0590*/  @P6 IADD3 R0, PT, PT, R0, R15, RZ ;  /* 0x0000000f00006210 */ /* 0x008fca0007ffe0ff */
[----:B----4-:R-:W-:-:S04]  /*05a0*/  @P1 IMAD.IADD R0, R0, 0x1, R13 ;  /* 0x0000000100001824 */ /* 0x010fc800078e020d */
[----:B-----5:R-:W-:-:S04]  /*05b0*/  @!P5 IMAD.IADD R0, R0, 0x1, R5 ;  /* 0x000000010000d824 */ /* 0x020fc800078e0205 */
[----:B------:R-:W-:-:S04]  /*05c0*/  @!P0 IMAD.IADD R0, R0, 0x1, R9 ;  /* 0x0000000100008824 */ /* 0x000fc800078e0209 */
[----:B------:R-:W-:-:S05]  /*05d0*/  @!P4 IMAD.IADD R0, R0, 0x1, R3 ;  /* 0x000000010000c824 */ /* 0x000fca00078e0203 */
[----:B------:R-:W-:Y:S02]  /*05e0*/  LOP3.LUT R0, R0, 0xffff, RZ, 0xc0, !PT ;  /* 0x0000ffff00007812 */ /* 0x000fe400078ec0ff */
[----:B-1----:R-:W-:-:S03]  /*05f0*/  IADD3 R4, P0, PT, R17, UR6, RZ ;  /* 0x0000000611047c10 */ /* 0x002fc6000ff1e0ff */
[----:B------:R-:W-:Y:S02]  /*0600*/  IMAD R0, R0, 0xe38f, RZ ;  /* 0x0000e38f00007824 */ /* 0x000fe400078e02ff */
[----:B------:R-:W-:-:S03]  /*0610*/  IMAD.X R5, RZ, RZ, UR7, P0 ;  /* 0x00000007ff057e24 */ /* 0x000fc600080e06ff */
[----:B------:R-:W-:-:S05]  /*0620*/  SHF.R.U32.HI R3, RZ, 0x13, R0 ;  /* 0x00000013ff037819 */ /* 0x000fca0000011600 */
[----:B------:R-:W-:Y:S01]  /*0630*/  STG.E.U8 desc[UR4][R4.64], R3 ;  /* 0x0000000304007986 */ /* 0x000fe2000c101104 */
[----:B------:R-:W-:Y:S05]  /*0640*/  EXIT ;  /* 0x000000000000794d */ /* 0x000fea0003800000 */
.L_x_0:
[----:B------:R-:W-:-:S00]  /*0650*/  BRA `(.L_x_0) ;  /* 0xfffffffc00fc7947 */ /* 0x000fc0000383ffff */
[----:B------:R-:W-:-:S00]  /*0660*/  NOP ;  /* 0x0000000000007918 */ /* 0x000fc00000000000 */
        /* <DEDUP_REMOVED lines=9> */
.L_x_1:


//--------------------- .nv.shared.reserved.0     --------------------------
	.section	.nv.shared.reserved.0,"aw",@nobits
	.weak		__nv_reservedSMEM_offset_0_alias
	.size		__nv_reservedSMEM_offset_0_alias, 0, 64
	.other		__nv_reservedSMEM_offset_0_alias,@"STO_CUDA_RESERVED_SHARED STV_DEFAULT"
__nv_reservedSMEM_offset_0_alias:
	.zero		0
	.zero		64


//--------------------- .nv.constant0._Z11blur_kernelPKhPhjj --------------------------
	.section	.nv.constant0._Z11blur_kernelPKhPhjj,"a",@progbits
	.sectionflags	@""
	.align	4
.nv.constant0._Z11blur_kernelPKhPhjj:
	.zero		920


//--------------------- SYMBOLS --------------------------

	.type		.nv.reservedSmem.offset0,@object
	.size		.nv.reservedSmem.offset0,0x4
